//
// Generated by NVIDIA NVVM Compiler
//
// Compiler Build ID: CL-36424714
// Cuda compilation tools, release 13.0, V13.0.88
// Based on NVVM 20.0.0
//

.version 9.0
.target sm_100
.address_size 64

	// .globl	_Z3addPfS_S_m

.visible .entry _Z3addPfS_S_m(
	.param .u64 .ptr .align 1 _Z3addPfS_S_m_param_0,
	.param .u64 .ptr .align 1 _Z3addPfS_S_m_param_1,
	.param .u64 .ptr .align 1 _Z3addPfS_S_m_param_2,
	.param .u64 _Z3addPfS_S_m_param_3
)
{
	.reg .pred 	%p<2>;
	.reg .b32 	%r<5>;
	.reg .b32 	%f<4>;
	.reg .b64 	%rd<13>;

	ld.param.u64 	%rd2, [_Z3addPfS_S_m_param_0];
	ld.param.u64 	%rd3, [_Z3addPfS_S_m_param_1];
	ld.param.u64 	%rd4, [_Z3addPfS_S_m_param_2];
	ld.param.u64 	%rd5, [_Z3addPfS_S_m_param_3];
	mov.u32 	%r1, %ctaid.x;
	mov.u32 	%r2, %ntid.x;
	mov.u32 	%r3, %tid.x;
	mad.lo.s32 	%r4, %r1, %r2, %r3;
	cvt.u64.u32 	%rd1, %r4;
	setp.le.u64 	%p1, %rd5, %rd1;
	@%p1 bra 	$L__BB0_2;
	cvta.to.global.u64 	%rd6, %rd2;
	cvta.to.global.u64 	%rd7, %rd3;
	cvta.to.global.u64 	%rd8, %rd4;
	shl.b64 	%rd9, %rd1, 2;
	add.s64 	%rd10, %rd6, %rd9;
	ld.global.f32 	%f1, [%rd10];
	add.s64 	%rd11, %rd7, %rd9;
	ld.global.f32 	%f2, [%rd11];
	add.f32 	%f3, %f1, %f2;
	add.s64 	%rd12, %rd8, %rd9;
	st.global.f32 	[%rd12], %f3;
$L__BB0_2:
	ret;

}


// ===== COMPILED SASS (sm_100) =====

	.target	sm_100

	.elftype	@"ET_EXEC"


//--------------------- .note.nv.tkinfo           --------------------------
	.section	.note.nv.tkinfo,"",@"SHT_NOTE"
	.sectionflags	@"SHF_NOTE_NV_TKINFO"
	.tkinfo
        /*0018*/ 	.word	0x00000002
        /*0030*/ 	.string	""
        /*0030*/ 	.string	"ptxas"
        /*0030*/ 	.string	"Cuda compilation tools, release 13.0, V13.0.88"
        /*0030*/ 	.string	"Build cuda_13.0.r13.0/compiler.36424714_0"
        /*0030*/ 	.string	"-arch sm_100 -m 64 "



//--------------------- .note.nv.cuinfo           --------------------------
	.section	.note.nv.cuinfo,"",@"SHT_NOTE"
	.sectionflags	@"SHF_NOTE_NV_CUINFO"
        /*0018*/ 	.short	0x0002
        /*001a*/ 	.short	0x0064
        /*001c*/ 	.short	0x0082
	.zero		2


//--------------------- .nv.info                  --------------------------
	.section	.nv.info,"",@"SHT_CUDA_INFO"
	.align	4


	//----- nvinfo : EIATTR_REGCOUNT
	.align		4
        /*0000*/ 	.byte	0x04, 0x2f
        /*0002*/ 	.short	(.L_1 - .L_0)
	.align		4
.L_0:
        /*0004*/ 	.word	index@(_Z3addPfS_S_m)
        /*0008*/ 	.word	0x0000000c


	//----- nvinfo : EIATTR_FRAME_SIZE
	.align		4
.L_1:
        /*000c*/ 	.byte	0x04, 0x11
        /*000e*/ 	.short	(.L_3 - .L_2)
	.align		4
.L_2:
        /*0010*/ 	.word	index@(_Z3addPfS_S_m)
        /*0014*/ 	.word	0x00000000


	//----- nvinfo : EIATTR_MIN_STACK_SIZE
	.align		4
.L_3:
        /*0018*/ 	.byte	0x04, 0x12
        /*001a*/ 	.short	(.L_5 - .L_4)
	.align		4
.L_4:
        /*001c*/ 	.word	index@(_Z3addPfS_S_m)
        /*0020*/ 	.word	0x00000000
.L_5:


//--------------------- .nv.compat                --------------------------
	.section	.nv.compat,"",@"SHT_CUDA_COMPAT_INFO"
	.align	4
        /*0000*/ 	.byte	0x02, 0x09, 0x00, 0x00, 0x02, 0x02, 0x01, 0x00, 0x02, 0x05, 0x05, 0x00, 0x03, 0x07, 0x01, 0x01
        /*0010*/ 	.byte	0x02, 0x03, 0x00, 0x00, 0x02, 0x06, 0x01, 0x00, 0x04, 0x0b, 0x08, 0x00, 0x09, 0x00, 0x00, 0x00
        /*0020*/ 	.byte	0x00, 0x00, 0x00, 0x00


//--------------------- .nv.info._Z3addPfS_S_m    --------------------------
	.section	.nv.info._Z3addPfS_S_m,"",@"SHT_CUDA_INFO"
	.sectionflags	@""
	.align	4


	//----- nvinfo : EIATTR_CUDA_API_VERSION
	.align		4
        /*0000*/ 	.byte	0x04, 0x37
        /*0002*/ 	.short	(.L_7 - .L_6)
.L_6:
        /*0004*/ 	.word	0x00000082


	//----- nvinfo : EIATTR_KPARAM_INFO
	.align		4
.L_7:
        /*0008*/ 	.byte	0x04, 0x17
        /*000a*/ 	.short	(.L_9 - .L_8)
.L_8:
        /*000c*/ 	.word	0x00000000
        /*0010*/ 	.short	0x0003
        /*0012*/ 	.short	0x0018
        /*0014*/ 	.byte	0x00, 0xf0, 0x21, 0x00


	//----- nvinfo : EIATTR_KPARAM_INFO
	.align		4
.L_9:
        /*0018*/ 	.byte	0x04, 0x17
        /*001a*/ 	.short	(.L_11 - .L_10)
.L_10:
        /*001c*/ 	.word	0x00000000
        /*0020*/ 	.short	0x0002
        /*0022*/ 	.short	0x0010
        /*0024*/ 	.byte	0x00, 0xf5, 0x21, 0x00


	//----- nvinfo : EIATTR_KPARAM_INFO
	.align		4
.L_11:
        /*0028*/ 	.byte	0x04, 0x17
        /*002a*/ 	.short	(.L_13 - .L_12)
.L_12:
        /*002c*/ 	.word	0x00000000
        /*0030*/ 	.short	0x0001
        /*0032*/ 	.short	0x0008
        /*0034*/ 	.byte	0x00, 0xf5, 0x21, 0x00


	//----- nvinfo : EIATTR_KPARAM_INFO
	.align		4
.L_13:
        /*0038*/ 	.byte	0x04, 0x17
        /*003a*/ 	.short	(.L_15 - .L_14)
.L_14:
        /*003c*/ 	.word	0x00000000
        /*0040*/ 	.short	0x0000
        /*0042*/ 	.short	0x0000
        /*0044*/ 	.byte	0x00, 0xf5, 0x21, 0x00


	//----- nvinfo : EIATTR_SPARSE_MMA_MASK
	.align		4
.L_15:
        /*0048*/ 	.byte	0x03, 0x50
        /*004a*/ 	.short	0x0000


	//----- nvinfo : EIATTR_MAXREG_COUNT
	.align		4
        /*004c*/ 	.byte	0x03, 0x1b
        /*004e*/ 	.short	0x00ff


	//----- nvinfo : EIATTR_MERCURY_ISA_VERSION
	.align		4
        /*0050*/ 	.byte	0x03, 0x5f
        /*0052*/ 	.short	0x0101


	//----- nvinfo : EIATTR_VRC_CTA_INIT_COUNT
	.align		4
        /*0054*/ 	.byte	0x02, 0x4a
	.zero		1
	.zero		1


	//----- nvinfo : EIATTR_EXIT_INSTR_OFFSETS
	.align		4
        /*0058*/ 	.byte	0x04, 0x1c
        /*005a*/ 	.short	(.L_17 - .L_16)


	//   ....[0]....
.L_16:
        /*005c*/ 	.word	0x00000080


	//   ....[1]....
        /*0060*/ 	.word	0x00000180


	//----- nvinfo : EIATTR_CBANK_PARAM_SIZE
	.align		4
.L_17:
        /*0064*/ 	.byte	0x03, 0x19
        /*0066*/ 	.short	0x0020


	//----- nvinfo : EIATTR_PARAM_CBANK
	.align		4
        /*0068*/ 	.byte	0x04, 0x0a
        /*006a*/ 	.short	(.L_19 - .L_18)
	.align		4
.L_18:
        /*006c*/ 	.word	index@(.nv.constant0._Z3addPfS_S_m)
        /*0070*/ 	.short	0x0380
        /*0072*/ 	.short	0x0020


	//----- nvinfo : EIATTR_SW_WAR
	.align		4
.L_19:
        /*0074*/ 	.byte	0x04, 0x36
        /*0076*/ 	.short	(.L_21 - .L_20)
.L_20:
        /*0078*/ 	.word	0x00000008
.L_21:


//--------------------- .nv.callgraph             --------------------------
	.section	.nv.callgraph,"",@"SHT_CUDA_CALLGRAPH"
	.align	4
	.sectionentsize	8
	.align		4
        /*0000*/ 	.word	0x00000000
	.align		4
        /*0004*/ 	.word	0xffffffff
	.align		4
        /*0008*/ 	.word	0x00000000
	.align		4
        /*000c*/ 	.word	0xfffffffe
	.align		4
        /*0010*/ 	.word	0x00000000
	.align		4
        /*0014*/ 	.word	0xfffffffd
	.align		4
        /*0018*/ 	.word	0x00000000
	.align		4
        /*001c*/ 	.word	0xfffffffc


//--------------------- .text._Z3addPfS_S_m       --------------------------
	.section	.text._Z3addPfS_S_m,"ax",@progbits
	.align	128
        .global         _Z3addPfS_S_m
        .type           _Z3addPfS_S_m,@function
        .size           _Z3addPfS_S_m,(.L_x_1 - _Z3addPfS_S_m)
        .other          _Z3addPfS_S_m,@"STO_CUDA_ENTRY STV_DEFAULT"
_Z3addPfS_S_m:
.text._Z3addPfS_S_m:
[----:B------:R-:W-:Y:S01]  /*0000*/  LDC R1, c[0x0][0x37c] ;  /* 0x0000df00ff017b82 */ /* 0x000fe20000000800 */
[----:B------:R-:W0:Y:S07]  /*0010*/  S2R R3, SR_TID.X ;  /* 0x0000000000037919 */ /* 0x000e2e0000002100 */
[----:B------:R-:W0:Y:S01]  /*0020*/  S2UR UR4, SR_CTAID.X ;  /* 0x00000000000479c3 */ /* 0x000e220000002500 */
[----:B------:R-:W1:Y:S07]  /*0030*/  LDCU.64 UR6, c[0x0][0x398] ;  /* 0x00007300ff0677ac */ /* 0x000e6e0008000a00 */
[----:B------:R-:W0:Y:S02]  /*0040*/  LDC R0, c[0x0][0x360] ;  /* 0x0000d800ff007b82 */ /* 0x000e240000000800 */
[----:B0-----:R-:W-:-:S05]  /*0050*/  IMAD R0, R0, UR4, R3 ;  /* 0x0000000400007c24 */ /* 0x001fca000f8e0203 */
[----:B-1----:R-:W-:-:S04]  /*0060*/  ISETP.GE.U32.AND P0, PT, R0, UR6, PT ;  /* 0x0000000600007c0c */ /* 0x002fc8000bf06070 */
[----:B------:R-:W-:-:S13]  /*0070*/  ISETP.GE.U32.AND.EX P0, PT, RZ, UR7, PT, P0 ;  /* 0x00000007ff007c0c */ /* 0x000fda000bf06100 */
[----:B------:R-:W-:Y:S05]  /*0080*/  @P0 EXIT ;  /* 0x000000000000094d */ /* 0x000fea0003800000 */
[----:B------:R-:W0:Y:S01]  /*0090*/  LDCU.128 UR8, c[0x0][0x380] ;  /* 0x00007000ff0877ac */ /* 0x000e220008000c00 */
[----:B------:R-:W-:Y:S01]  /*00a0*/  IMAD.SHL.U32 R6, R0, 0x4, RZ ;  /* 0x0000000400067824 */ /* 0x000fe200078e00ff */
[----:B------:R-:W-:Y:S01]  /*00b0*/  SHF.R.U32.HI R0, RZ, 0x1e, R0 ;  /* 0x0000001eff007819 */ /* 0x000fe20000011600 */
[----:B------:R-:W1:Y:S01]  /*00c0*/  LDCU.64 UR4, c[0x0][0x358] ;  /* 0x00006b00ff0477ac */ /* 0x000e620008000a00 */
[----:B------:R-:W2:Y:S02]  /*00d0*/  LDCU.64 UR6, c[0x0][0x390] ;  /* 0x00007200ff0677ac */ /* 0x000ea40008000a00 */
[C---:B0-----:R-:W-:Y:S02]  /*00e0*/  IADD3 R4, P1, PT, R6.reuse, UR10, RZ ;  /* 0x0000000a06047c10 */ /* 0x041fe4000ff3e0ff */
[----:B------:R-:W-:Y:S02]  /*00f0*/  IADD3 R2, P0, PT, R6, UR8, RZ ;  /* 0x0000000806027c10 */ /* 0x000fe4000ff1e0ff */
[----:B------:R-:W-:-:S02]  /*0100*/  IADD3.X R5, PT, PT, R0, UR11, RZ, P1, !PT ;  /* 0x0000000b00057c10 */ /* 0x000fc40008ffe4ff */
[----:B------:R-:W-:-:S04]  /*0110*/  IADD3.X R3, PT, PT, R0, UR9, RZ, P0, !PT ;  /* 0x0000000900037c10 */ /* 0x000fc800087fe4ff */
[----:B-1----:R-:W3:Y:S04]  /*0120*/  LDG.E R5, desc[UR4][R4.64] ;  /* 0x0000000404057981 */ /* 0x002ee8000c1e1900 */
[----:B------:R-:W3:Y:S01]  /*0130*/  LDG.E R2, desc[UR4][R2.64] ;  /* 0x0000000402027981 */ /* 0x000ee2000c1e1900 */
[----:B--2---:R-:W-:-:S04]  /*0140*/  IADD3 R6, P0, PT, R6, UR6, RZ ;  /* 0x0000000606067c10 */ /* 0x004fc8000ff1e0ff */
[----:B------:R-:W-:Y:S01]  /*0150*/  IADD3.X R7, PT, PT, R0, UR7, RZ, P0, !PT ;  /* 0x0000000700077c10 */ /* 0x000fe200087fe4ff */
[----:B---3--:R-:W-:-:S05]  /*0160*/  FADD R9, R2, R5 ;  /* 0x0000000502097221 */ /* 0x008fca0000000000 */
[----:B------:R-:W-:Y:S01]  /*0170*/  STG.E desc[UR4][R6.64], R9 ;  /* 0x0000000906007986 */ /* 0x000fe2000c101904 */
[----:B------:R-:W-:Y:S05]  /*0180*/  EXIT ;  /* 0x000000000000794d */ /* 0x000fea0003800000 */
.L_x_0:
[----:B------:R-:W-:-:S00]  /*0190*/  BRA `(.L_x_0) ;  /* 0xfffffffc00fc7947 */ /* 0x000fc0000383ffff */
[----:B------:R-:W-:-:S00]  /*01a0*/  NOP ;  /* 0x0000000000007918 */ /* 0x000fc00000000000 */
        /* <DEDUP_REMOVED lines=13> */
.L_x_1:


//--------------------- .nv.shared.reserved.0     --------------------------
	.section	.nv.shared.reserved.0,"aw",@nobits
	.weak		__nv_reservedSMEM_offset_0_alias
	.size		__nv_reservedSMEM_offset_0_alias, 0, 64
	.other		__nv_reservedSMEM_offset_0_alias,@"STO_CUDA_RESERVED_SHARED STV_DEFAULT"
__nv_reservedSMEM_offset_0_alias:
	.zero		0
	.zero		64


//--------------------- .nv.constant0._Z3addPfS_S_m --------------------------
	.section	.nv.constant0._Z3addPfS_S_m,"a",@progbits
	.sectionflags	@""
	.align	4
.nv.constant0._Z3addPfS_S_m:
	.zero		928


//--------------------- SYMBOLS --------------------------

	.type		.nv.reservedSmem.offset0,@object
	.size		.nv.reservedSmem.offset0,0x4
